	.headerflags	@"EF_CUDA_TEXMODE_UNIFIED EF_CUDA_64BIT_ADDRESS EF_CUDA_ACCELERATORS EF_CUDA_SM90 EF_CUDA_VIRTUAL_SM(EF_CUDA_SM90)"
	.elftype	@"ET_EXEC"


//--------------------- .nv.info                  --------------------------
	.section	.nv.info,"",@"SHT_CUDA_INFO"
	.align	4


	//----- nvinfo : EIATTR_REGCOUNT
	.align		4
        /*0000*/ 	.byte	0x04, 0x2f
        /*0002*/ 	.short	(.L_1 - .L_0)
	.align		4
.L_0:
        /*0004*/ 	.word	index@(triton_poi_fused_mul_sigmoid_18)
        /*0008*/ 	.word	0x0000001c


	//----- nvinfo : EIATTR_MIN_STACK_SIZE
	.align		4
.L_1:
        /*000c*/ 	.byte	0x04, 0x12
        /*000e*/ 	.short	(.L_3 - .L_2)
	.align		4
.L_2:
        /*0010*/ 	.word	index@(triton_poi_fused_mul_sigmoid_18)
        /*0014*/ 	.word	0x00000000


	//----- nvinfo : EIATTR_FRAME_SIZE
	.align		4
.L_3:
        /*0018*/ 	.byte	0x04, 0x11
        /*001a*/ 	.short	(.L_5 - .L_4)
	.align		4
.L_4:
        /*001c*/ 	.word	index@(triton_poi_fused_mul_sigmoid_18)
        /*0020*/ 	.word	0x00000000


	//----- nvinfo : EIATTR_MIN_STACK_SIZE
	.align		4
.L_5:
        /*0024*/ 	.byte	0x04, 0x12
        /*0026*/ 	.short	(.L_7 - .L_6)
	.align		4
.L_6:
        /*0028*/ 	.word	index@(triton_poi_fused_mul_sigmoid_18)
        /*002c*/ 	.word	0x00000000
.L_7:


//--------------------- .nv.info.triton_poi_fused_mul_sigmoid_18 --------------------------
	.section	.nv.info.triton_poi_fused_mul_sigmoid_18,"",@"SHT_CUDA_INFO"
	.sectionflags	@""
	.align	4


	//----- nvinfo : EIATTR_CUDA_API_VERSION
	.align		4
        /*0000*/ 	.byte	0x04, 0x37
        /*0002*/ 	.short	(.L_9 - .L_8)
.L_8:
        /*0004*/ 	.word	0x0000007c


	//----- nvinfo : EIATTR_KPARAM_INFO
	.align		4
.L_9:
        /*0008*/ 	.byte	0x04, 0x17
        /*000a*/ 	.short	(.L_11 - .L_10)
.L_10:
        /*000c*/ 	.word	0x00000000
        /*0010*/ 	.short	0x0002
        /*0012*/ 	.short	0x0010
        /*0014*/ 	.byte	0x00, 0xf0, 0x11, 0x00


	//----- nvinfo : EIATTR_KPARAM_INFO
	.align		4
.L_11:
        /*0018*/ 	.byte	0x04, 0x17
        /*001a*/ 	.short	(.L_13 - .L_12)
.L_12:
        /*001c*/ 	.word	0x00000000
        /*0020*/ 	.short	0x0001
        /*0022*/ 	.short	0x0008
        /*0024*/ 	.byte	0x00, 0xf4, 0x21, 0x00


	//----- nvinfo : EIATTR_KPARAM_INFO
	.align		4
.L_13:
        /*0028*/ 	.byte	0x04, 0x17
        /*002a*/ 	.short	(.L_15 - .L_14)
.L_14:
        /*002c*/ 	.word	0x00000000
        /*0030*/ 	.short	0x0000
        /*0032*/ 	.short	0x0000
        /*0034*/ 	.byte	0x00, 0xf4, 0x21, 0x00


	//----- nvinfo : EIATTR_SPARSE_MMA_MASK
	.align		4
.L_15:
        /*0038*/ 	.byte	0x03, 0x50
        /*003a*/ 	.short	0x0000


	//----- nvinfo : EIATTR_MAXREG_COUNT
	.align		4
        /*003c*/ 	.byte	0x03, 0x1b
        /*003e*/ 	.short	0x00ff


	//----- nvinfo : EIATTR_EXIT_INSTR_OFFSETS
	.align		4
        /*0040*/ 	.byte	0x04, 0x1c
        /*0042*/ 	.short	(.L_17 - .L_16)


	//   ....[0]....
.L_16:
        /*0044*/ 	.word	0x000008c0


	//----- nvinfo : EIATTR_REQNTID
	.align		4
.L_17:
        /*0048*/ 	.byte	0x04, 0x10
        /*004a*/ 	.short	(.L_19 - .L_18)
.L_18:
        /*004c*/ 	.word	0x00000080
        /*0050*/ 	.word	0x00000001
        /*0054*/ 	.word	0x00000001


	//----- nvinfo : EIATTR_CBANK_PARAM_SIZE
	.align		4
.L_19:
        /*0058*/ 	.byte	0x03, 0x19
        /*005a*/ 	.short	0x0014


	//----- nvinfo : EIATTR_PARAM_CBANK
	.align		4
        /*005c*/ 	.byte	0x04, 0x0a
        /*005e*/ 	.short	(.L_21 - .L_20)
	.align		4
.L_20:
        /*0060*/ 	.word	index@(.nv.constant0.triton_poi_fused_mul_sigmoid_18)
        /*0064*/ 	.short	0x0210
        /*0066*/ 	.short	0x0014


	//----- nvinfo : EIATTR_SW_WAR
	.align		4
.L_21:
        /*0068*/ 	.byte	0x04, 0x36
        /*006a*/ 	.short	(.L_23 - .L_22)
.L_22:
        /*006c*/ 	.word	0x00000008
.L_23:


//--------------------- .nv.callgraph             --------------------------
	.section	.nv.callgraph,"",@"SHT_CUDA_CALLGRAPH"
	.align	4
	.sectionentsize	8
	.align		4
        /*0000*/ 	.word	0x00000000
	.align		4
        /*0004*/ 	.word	0xffffffff
	.align		4
        /*0008*/ 	.word	0x00000000
	.align		4
        /*000c*/ 	.word	0xfffffffe
	.align		4
        /*0010*/ 	.word	0x00000000
	.align		4
        /*0014*/ 	.word	0xfffffffd
	.align		4
        /*0018*/ 	.word	0x00000000
	.align		4
        /*001c*/ 	.word	0xfffffffc


//--------------------- .text.triton_poi_fused_mul_sigmoid_18 --------------------------
	.section	.text.triton_poi_fused_mul_sigmoid_18,"ax",@progbits
	.align	128
        .global         triton_poi_fused_mul_sigmoid_18
        .type           triton_poi_fused_mul_sigmoid_18,@function
        .size           triton_poi_fused_mul_sigmoid_18,(.L_x_1 - triton_poi_fused_mul_sigmoid_18)
        .other          triton_poi_fused_mul_sigmoid_18,@"STO_CUDA_ENTRY STV_DEFAULT"
triton_poi_fused_mul_sigmoid_18:
.text.triton_poi_fused_mul_sigmoid_18:
[----:B------:R-:W-:Y:S01]  /*0000*/  LDC R1, c[0x0][0x28] ;  /* 0x00000a00ff017b82 */ /* 0x000fe20000000800 */
[----:B------:R-:W1:Y:S07]  /*0010*/  S2R R0, SR_TID.X ;  /* 0x0000000000007919 */ /* 0x000e6e0000002100 */
[----:B------:R-:W2:Y:S01]  /*0020*/  LDC.64 R2, c[0x0][0x210] ;  /* 0x00008400ff027b82 */ /* 0x000ea20000000a00 */
[----:B------:R-:W-:Y:S01]  /*0030*/  ULDC.64 UR4, c[0x0][0x208] ;  /* 0x0000820000047ab9 */ /* 0x000fe20000000a00 */
[----:B------:R-:W3:Y:S01]  /*0040*/  S2R R11, SR_CTAID.X ;  /* 0x00000000000b7919 */ /* 0x000ee20000002500 */
[----:B-1----:R-:W-:-:S04]  /*0050*/  SHF.L.U32 R0, R0, 0x2, RZ ;  /* 0x0000000200007819 */ /* 0x002fc800000006ff */
[----:B------:R-:W-:-:S04]  /*0060*/  LOP3.LUT R0, R0, 0x1fc, RZ, 0xc0, !PT ;  /* 0x000001fc00007812 */ /* 0x000fc800078ec0ff */
[----:B---3--:R-:W-:-:S04]  /*0070*/  LEA R0, R11, R0, 0xa ;  /* 0x000000000b007211 */ /* 0x008fc800078e50ff */
[----:B------:R-:W-:-:S04]  /*0080*/  SHF.R.S32.HI R5, RZ, 0x1f, R0 ;  /* 0x0000001fff057819 */ /* 0x000fc80000011400 */
[----:B------:R-:W-:-:S04]  /*0090*/  LEA.HI R5, R5, R0, RZ, 0x5 ;  /* 0x0000000005057211 */ /* 0x000fc800078f28ff */
[C---:B------:R-:W-:Y:S02]  /*00a0*/  LOP3.LUT R7, R5.reuse, 0xffffffe0, RZ, 0xc0, !PT ;  /* 0xffffffe005077812 */ /* 0x040fe400078ec0ff */
[----:B------:R-:W-:Y:S02]  /*00b0*/  SHF.L.U32 R5, R5, 0x1, RZ ;  /* 0x0000000105057819 */ /* 0x000fe400000006ff */
[----:B------:R-:W-:Y:S02]  /*00c0*/  IADD3 R7, R0, -R7, RZ ;  /* 0x8000000700077210 */ /* 0x000fe40007ffe0ff */
[----:B------:R-:W-:Y:S02]  /*00d0*/  LOP3.LUT R4, R5, 0xffffffc0, RZ, 0xc0, !PT ;  /* 0xffffffc005047812 */ /* 0x000fe400078ec0ff */
[----:B------:R-:W-:Y:S02]  /*00e0*/  SHF.R.S32.HI R5, RZ, 0x15, R11 ;  /* 0x00000015ff057819 */ /* 0x000fe4000001140b */
[----:B------:R-:W-:-:S04]  /*00f0*/  IADD3 R9, R7, R4, RZ ;  /* 0x0000000407097210 */ /* 0x000fc80007ffe0ff */
[----:B------:R-:W-:Y:S02]  /*0100*/  IADD3 R17, R9, 0x20, RZ ;  /* 0x0000002009117810 */ /* 0x000fe40007ffe0ff */
[----:B------:R-:W-:-:S03]  /*0110*/  SGXT R5, R5, 0x1 ;  /* 0x000000010505781a */ /* 0x000fc60000000200 */
[----:B--2---:R-:W-:Y:S01]  /*0120*/  IMAD.WIDE R16, R17, 0x4, R2 ;  /* 0x0000000411107825 */ /* 0x004fe200078e0202 */
[----:B------:R-:W-:-:S05]  /*0130*/  LEA.HI R5, R5, R0, RZ, 0x5 ;  /* 0x0000000005057211 */ /* 0x000fca00078f28ff */
[----:B------:R-:W2:Y:S01]  /*0140*/  LDG.E.128 R16, desc[UR4][R16.64] ;  /* 0x0000000410107981 */ /* 0x000ea2000c1e1d00 */
[----:B------:R-:W-:-:S04]  /*0150*/  LEA R5, R5, 0x400, 0x1 ;  /* 0x0000040005057811 */ /* 0x000fc800078e08ff */
[----:B------:R-:W-:-:S04]  /*0160*/  LOP3.LUT R4, R5, 0xffffffc0, RZ, 0xc0, !PT ;  /* 0xffffffc005047812 */ /* 0x000fc800078ec0ff */
[----:B------:R-:W-:-:S04]  /*0170*/  IADD3 R5, R7, R4, RZ ;  /* 0x0000000407057210 */ /* 0x000fc80007ffe0ff */
[----:B------:R-:W-:-:S05]  /*0180*/  IADD3 R13, R5, 0x20, RZ ;  /* 0x00000020050d7810 */ /* 0x000fca0007ffe0ff */
[----:B------:R-:W-:-:S06]  /*0190*/  IMAD.WIDE R12, R13, 0x4, R2 ;  /* 0x000000040d0c7825 */ /* 0x000fcc00078e0202 */
[----:B------:R-:W3:Y:S01]  /*01a0*/  LDG.E.128 R12, desc[UR4][R12.64] ;  /* 0x000000040c0c7981 */ /* 0x000ee2000c1e1d00 */
[----:B------:R-:W-:-:S04]  /*01b0*/  IMAD.WIDE R8, R9, 0x4, R2 ;  /* 0x0000000409087825 */ /* 0x000fc800078e0202 */
[----:B------:R-:W-:Y:S02]  /*01c0*/  IMAD.WIDE R4, R5, 0x4, R2 ;  /* 0x0000000405047825 */ /* 0x000fe400078e0202 */
[----:B------:R-:W4:Y:S04]  /*01d0*/  LDG.E.128 R8, desc[UR4][R8.64] ;  /* 0x0000000408087981 */ /* 0x000f28000c1e1d00 */
[----:B------:R-:W5:Y:S01]  /*01e0*/  LDG.E.128 R4, desc[UR4][R4.64] ;  /* 0x0000000404047981 */ /* 0x000f62000c1e1d00 */
[----:B--2---:R-:W-:Y:S01]  /*01f0*/  FADD R16, RZ, -R16 ;  /* 0x80000010ff107221 */ /* 0x004fe20000000000 */
[----:B------:R-:W-:Y:S01]  /*0200*/  FADD R17, RZ, -R17 ;  /* 0x80000011ff117221 */ /* 0x000fe20000000000 */
[----:B------:R-:W-:Y:S01]  /*0210*/  FADD R18, RZ, -R18 ;  /* 0x80000012ff127221 */ /* 0x000fe20000000000 */
[----:B------:R-:W-:Y:S01]  /*0220*/  FADD R19, RZ, -R19 ;  /* 0x80000013ff137221 */ /* 0x000fe20000000000 */
[----:B------:R-:W-:Y:S01]  /*0230*/  FMUL R2, R16, 1.4426950216293334961 ;  /* 0x3fb8aa3b10027820 */ /* 0x000fe20000400000 */
[----:B------:R-:W-:Y:S01]  /*0240*/  FMUL R3, R17, 1.4426950216293334961 ;  /* 0x3fb8aa3b11037820 */ /* 0x000fe20000400000 */
[----:B------:R-:W-:Y:S01]  /*0250*/  FMUL R18, R18, 1.4426950216293334961 ;  /* 0x3fb8aa3b12127820 */ /* 0x000fe20000400000 */
[----:B------:R-:W-:-:S02]  /*0260*/  FMUL R19, R19, 1.4426950216293334961 ;  /* 0x3fb8aa3b13137820 */ /* 0x000fc40000400000 */
[----:B------:R-:W-:Y:S02]  /*0270*/  FSETP.GEU.AND P2, PT, R2, -126, PT ;  /* 0xc2fc00000200780b */ /* 0x000fe40003f4e000 */
[----:B------:R-:W-:Y:S02]  /*0280*/  FSETP.GEU.AND P1, PT, R3, -126, PT ;  /* 0xc2fc00000300780b */ /* 0x000fe40003f2e000 */
[----:B------:R-:W-:Y:S02]  /*0290*/  FSETP.GEU.AND P0, PT, R18, -126, PT ;  /* 0xc2fc00001200780b */ /* 0x000fe40003f0e000 */
[----:B------:R-:W-:-:S07]  /*02a0*/  FSETP.GEU.AND P3, PT, R19, -126, PT ;  /* 0xc2fc00001300780b */ /* 0x000fce0003f6e000 */
[----:B------:R-:W-:Y:S01]  /*02b0*/  @!P2 FMUL R2, R2, 0.5 ;  /* 0x3f0000000202a820 */ /* 0x000fe20000400000 */
[----:B---3--:R-:W-:Y:S01]  /*02c0*/  FADD R12, RZ, -R12 ;  /* 0x8000000cff0c7221 */ /* 0x008fe20000000000 */
[----:B------:R-:W-:Y:S01]  /*02d0*/  FADD R13, RZ, -R13 ;  /* 0x8000000dff0d7221 */ /* 0x000fe20000000000 */
[----:B------:R-:W-:Y:S01]  /*02e0*/  FADD R14, RZ, -R14 ;  /* 0x8000000eff0e7221 */ /* 0x000fe20000000000 */
[----:B------:R-:W-:Y:S02]  /*02f0*/  FADD R15, RZ, -R15 ;  /* 0x8000000fff0f7221 */ /* 0x000fe40000000000 */
[----:B------:R-:W1:Y:S01]  /*0300*/  MUFU.EX2 R2, R2 ;  /* 0x0000000200027308 */ /* 0x000e620000000800 */
[----:B------:R-:W-:Y:S01]  /*0310*/  FMUL R12, R12, 1.4426950216293334961 ;  /* 0x3fb8aa3b0c0c7820 */ /* 0x000fe20000400000 */
[----:B------:R-:W-:Y:S01]  /*0320*/  FMUL R16, R13, 1.4426950216293334961 ;  /* 0x3fb8aa3b0d107820 */ /* 0x000fe20000400000 */
[----:B------:R-:W-:Y:S01]  /*0330*/  FMUL R14, R14, 1.4426950216293334961 ;  /* 0x3fb8aa3b0e0e7820 */ /* 0x000fe20000400000 */
[----:B------:R-:W-:Y:S01]  /*0340*/  @!P1 FMUL R3, R3, 0.5 ;  /* 0x3f00000003039820 */ /* 0x000fe20000400000 */
[----:B------:R-:W-:Y:S01]  /*0350*/  FMUL R15, R15, 1.4426950216293334961 ;  /* 0x3fb8aa3b0f0f7820 */ /* 0x000fe20000400000 */
[----:B------:R-:W-:Y:S01]  /*0360*/  FSETP.GEU.AND P5, PT, R12, -126, PT ;  /* 0xc2fc00000c00780b */ /* 0x000fe20003fae000 */
[----:B------:R-:W-:Y:S01]  /*0370*/  @!P0 FMUL R18, R18, 0.5 ;  /* 0x3f00000012128820 */ /* 0x000fe20000400000 */
[----:B------:R-:W-:Y:S01]  /*0380*/  FSETP.GEU.AND P6, PT, R16, -126, PT ;  /* 0xc2fc00001000780b */ /* 0x000fe20003fce000 */
[----:B------:R-:W-:Y:S01]  /*0390*/  @!P3 FMUL R19, R19, 0.5 ;  /* 0x3f0000001313b820 */ /* 0x000fe20000400000 */
[----:B------:R-:W-:Y:S01]  /*03a0*/  FSETP.GEU.AND P4, PT, R14, -126, PT ;  /* 0xc2fc00000e00780b */ /* 0x000fe20003f8e000 */
[----:B------:R-:W2:Y:S01]  /*03b0*/  MUFU.EX2 R3, R3 ;  /* 0x0000000300037308 */ /* 0x000ea20000000800 */
[----:B-1----:R-:W-:Y:S01]  /*03c0*/  @!P2 FMUL R2, R2, R2 ;  /* 0x000000020202a220 */ /* 0x002fe20000400000 */
[----:B------:R-:W-:-:S06]  /*03d0*/  FSETP.GEU.AND P2, PT, R15, -126, PT ;  /* 0xc2fc00000f00780b */ /* 0x000fcc0003f4e000 */
[----:B------:R-:W-:Y:S01]  /*03e0*/  @!P5 FMUL R12, R12, 0.5 ;  /* 0x3f0000000c0cd820 */ /* 0x000fe20000400000 */
[----:B------:R-:W1:Y:S01]  /*03f0*/  MUFU.EX2 R18, R18 ;  /* 0x0000001200127308 */ /* 0x000e620000000800 */
[----:B------:R-:W-:Y:S01]  /*0400*/  @!P6 FMUL R16, R16, 0.5 ;  /* 0x3f0000001010e820 */ /* 0x000fe20000400000 */
[----:B------:R-:W-:Y:S01]  /*0410*/  FADD R17, R2, 1 ;  /* 0x3f80000002117421 */ /* 0x000fe20000000000 */
[----:B------:R-:W-:Y:S01]  /*0420*/  @!P4 FMUL R14, R14, 0.5 ;  /* 0x3f0000000e0ec820 */ /* 0x000fe20000400000 */
[----:B--2---:R-:W-:-:S03]  /*0430*/  @!P1 FMUL R3, R3, R3 ;  /* 0x0000000303039220 */ /* 0x004fc60000400000 */
[----:B------:R-:W-:Y:S01]  /*0440*/  FSETP.GT.AND P1, PT, R17, 8.50705917302346158658e+37, PT ;  /* 0x7e8000001100780b */ /* 0x000fe20003f24000 */
[----:B------:R-:W2:Y:S01]  /*0450*/  MUFU.EX2 R19, R19 ;  /* 0x0000001300137308 */ /* 0x000ea20000000800 */
[----:B------:R-:W-:Y:S01]  /*0460*/  @!P2 FMUL R15, R15, 0.5 ;  /* 0x3f0000000f0fa820 */ /* 0x000fe20000400000 */
[----:B------:R-:W-:Y:S01]  /*0470*/  FADD R3, R3, 1 ;  /* 0x3f80000003037421 */ /* 0x000fe20000000000 */
[----:B-1----:R-:W-:-:S05]  /*0480*/  @!P0 FMUL R18, R18, R18 ;  /* 0x0000001212128220 */ /* 0x002fca0000400000 */
[----:B------:R-:W1:Y:S01]  /*0490*/  MUFU.EX2 R13, R12 ;  /* 0x0000000c000d7308 */ /* 0x000e620000000800 */
[----:B------:R-:W-:Y:S01]  /*04a0*/  FSETP.GT.AND P0, PT, R3, 8.50705917302346158658e+37, PT ;  /* 0x7e8000000300780b */ /* 0x000fe20003f04000 */
[----:B------:R-:W-:Y:S02]  /*04b0*/  FADD R18, R18, 1 ;  /* 0x3f80000012127421 */ /* 0x000fe40000000000 */
[----:B------:R-:W-:Y:S01]  /*04c0*/  @P1 FMUL R17, R17, 0.25 ;  /* 0x3e80000011111820 */ /* 0x000fe20000400000 */
[----:B--2---:R-:W-:-:S03]  /*04d0*/  @!P3 FMUL R19, R19, R19 ;  /* 0x000000131313b220 */ /* 0x004fc60000400000 */
[----:B------:R-:W2:Y:S01]  /*04e0*/  MUFU.EX2 R16, R16 ;  /* 0x0000001000107308 */ /* 0x000ea20000000800 */
[----:B------:R-:W-:Y:S01]  /*04f0*/  FSETP.GT.AND P3, PT, R18, 8.50705917302346158658e+37, PT ;  /* 0x7e8000001200780b */ /* 0x000fe20003f64000 */
[----:B------:R-:W-:-:S04]  /*0500*/  FADD R19, R19, 1 ;  /* 0x3f80000013137421 */ /* 0x000fc80000000000 */
[----:B------:R-:W-:Y:S01]  /*0510*/  @P0 FMUL R3, R3, 0.25 ;  /* 0x3e80000003030820 */ /* 0x000fe20000400000 */
[----:B-1----:R-:W-:Y:S01]  /*0520*/  @!P5 FMUL R13, R13, R13 ;  /* 0x0000000d0d0dd220 */ /* 0x002fe20000400000 */
[----:B------:R-:W1:Y:S03]  /*0530*/  MUFU.EX2 R14, R14 ;  /* 0x0000000e000e7308 */ /* 0x000e660000000800 */
[----:B------:R-:W-:Y:S01]  /*0540*/  FADD R20, R13, 1 ;  /* 0x3f8000000d147421 */ /* 0x000fe20000000000 */
[----:B------:R-:W-:Y:S02]  /*0550*/  HFMA2.MMA R13, -RZ, RZ, 1.625, 0 ;  /* 0x3e800000ff0d7435 */ /* 0x000fe400000001ff */
[----:B------:R-:W-:Y:S01]  /*0560*/  @P3 FMUL R18, R18, 0.25 ;  /* 0x3e80000012123820 */ /* 0x000fe20000400000 */
[----:B--2---:R-:W-:Y:S01]  /*0570*/  @!P6 FMUL R16, R16, R16 ;  /* 0x000000101010e220 */ /* 0x004fe20000400000 */
[----:B------:R-:W2:Y:S01]  /*0580*/  MUFU.EX2 R2, R15 ;  /* 0x0000000f00027308 */ /* 0x000ea20000000800 */
[----:B------:R-:W-:-:S02]  /*0590*/  FSETP.GT.AND P6, PT, R19, 8.50705917302346158658e+37, PT ;  /* 0x7e8000001300780b */ /* 0x000fc40003fc4000 */
[----:B------:R-:W-:Y:S01]  /*05a0*/  FADD R16, R16, 1 ;  /* 0x3f80000010107421 */ /* 0x000fe20000000000 */
[----:B------:R-:W-:Y:S02]  /*05b0*/  FSETP.GT.AND P5, PT, R20, 8.50705917302346158658e+37, PT ;  /* 0x7e8000001400780b */ /* 0x000fe40003fa4000 */
[C---:B------:R-:W-:Y:S01]  /*05c0*/  FSEL R23, R13.reuse, 1, P1 ;  /* 0x3f8000000d177808 */ /* 0x040fe20000800000 */
[----:B-1----:R-:W-:Y:S01]  /*05d0*/  @!P4 FMUL R14, R14, R14 ;  /* 0x0000000e0e0ec220 */ /* 0x002fe20000400000 */
[----:B------:R1:W3:Y:S01]  /*05e0*/  MUFU.RCP R12, R17 ;  /* 0x00000011000c7308 */ /* 0x0002e20000001000 */
[----:B------:R-:W-:Y:S02]  /*05f0*/  FSETP.GT.AND P4, PT, R16, 8.50705917302346158658e+37, PT ;  /* 0x7e8000001000780b */ /* 0x000fe40003f84000 */
[C---:B------:R-:W-:Y:S02]  /*0600*/  FSEL R22, R13.reuse, 1, P0 ;  /* 0x3f8000000d167808 */ /* 0x040fe40000000000 */
[----:B------:R-:W-:Y:S01]  /*0610*/  FSEL R25, R13, 1, P3 ;  /* 0x3f8000000d197808 */ /* 0x000fe20001800000 */
[----:B------:R-:W-:Y:S01]  /*0620*/  @P6 FMUL R19, R19, 0.25 ;  /* 0x3e80000013136820 */ /* 0x000fe20000400000 */
[----:B--2---:R-:W-:Y:S01]  /*0630*/  @!P2 FMUL R2, R2, R2 ;  /* 0x000000020202a220 */ /* 0x004fe20000400000 */
[----:B------:R2:W4:Y:S01]  /*0640*/  MUFU.RCP R15, R3 ;  /* 0x00000003000f7308 */ /* 0x0005220000001000 */
[----:B-1----:R-:W-:Y:S01]  /*0650*/  FADD R17, R14, 1 ;  /* 0x3f8000000e117421 */ /* 0x002fe20000000000 */
[----:B------:R-:W-:Y:S01]  /*0660*/  @P5 FMUL R20, R20, 0.25 ;  /* 0x3e80000014145820 */ /* 0x000fe20000400000 */
[----:B------:R-:W-:-:S03]  /*0670*/  FADD R21, R2, 1 ;  /* 0x3f80000002157421 */ /* 0x000fc60000000000 */
[----:B------:R-:W-:Y:S01]  /*0680*/  FSETP.GT.AND P2, PT, R17, 8.50705917302346158658e+37, PT ;  /* 0x7e8000001100780b */ /* 0x000fe20003f44000 */
[----:B------:R-:W-:Y:S01]  /*0690*/  @P4 FMUL R16, R16, 0.25 ;  /* 0x3e80000010104820 */ /* 0x000fe20000400000 */
[----:B------:R-:W-:Y:S01]  /*06a0*/  FSETP.GT.AND P1, PT, R21, 8.50705917302346158658e+37, PT ;  /* 0x7e8000001500780b */ /* 0x000fe20003f24000 */
[----:B------:R-:W1:Y:S01]  /*06b0*/  MUFU.RCP R18, R18 ;  /* 0x0000001200127308 */ /* 0x000e620000001000 */
[----:B--2---:R-:W2:Y:S01]  /*06c0*/  LDC.64 R2, c[0x0][0x218] ;  /* 0x00008600ff027b82 */ /* 0x004ea20000000a00 */
[----:B---3--:R-:W-:Y:S01]  /*06d0*/  FMUL R23, R12, R23 ;  /* 0x000000170c177220 */ /* 0x008fe20000400000 */
[----:B0---4-:R-:W-:Y:S01]  /*06e0*/  FMUL R22, R15, R22 ;  /* 0x000000160f167220 */ /* 0x011fe20000400000 */
[----:B------:R-:W-:-:S04]  /*06f0*/  FSEL R15, R13, 1, P5 ;  /* 0x3f8000000d0f7808 */ /* 0x000fc80002800000 */
[----:B------:R-:W0:Y:S01]  /*0700*/  MUFU.RCP R19, R19 ;  /* 0x0000001300137308 */ /* 0x000e220000001000 */
[----:B------:R-:W-:Y:S01]  /*0710*/  FMUL R8, R8, R23 ;  /* 0x0000001708087220 */ /* 0x000fe20000400000 */
[----:B------:R-:W-:Y:S01]  /*0720*/  @P2 FMUL R17, R17, 0.25 ;  /* 0x3e80000011112820 */ /* 0x000fe20000400000 */
[----:B------:R-:W-:Y:S01]  /*0730*/  FMUL R9, R9, R22 ;  /* 0x0000001609097220 */ /* 0x000fe20000400000 */
[----:B------:R-:W-:Y:S01]  /*0740*/  @P1 FMUL R21, R21, 0.25 ;  /* 0x3e80000015151820 */ /* 0x000fe20000400000 */
[----:B-1----:R-:W-:-:S03]  /*0750*/  FMUL R25, R18, R25 ;  /* 0x0000001912197220 */ /* 0x002fc60000400000 */
[----:B------:R1:W3:Y:S01]  /*0760*/  MUFU.RCP R14, R20 ;  /* 0x00000014000e7308 */ /* 0x0002e20000001000 */
[----:B------:R-:W-:Y:S01]  /*0770*/  FSEL R18, R13, 1, P2 ;  /* 0x3f8000000d127808 */ /* 0x000fe20001000000 */
[----:B------:R-:W-:-:S06]  /*0780*/  FMUL R10, R10, R25 ;  /* 0x000000190a0a7220 */ /* 0x000fcc0000400000 */
[----:B------:R-:W4:Y:S01]  /*0790*/  MUFU.RCP R16, R16 ;  /* 0x0000001000107308 */ /* 0x000f220000001000 */
[----:B-1----:R-:W-:Y:S01]  /*07a0*/  FSEL R20, R13, 1, P6 ;  /* 0x3f8000000d147808 */ /* 0x002fe20003000000 */
[----:B--2---:R-:W-:-:S04]  /*07b0*/  IMAD.WIDE R2, R0, 0x4, R2 ;  /* 0x0000000400027825 */ /* 0x004fc800078e0202 */
[----:B0-----:R-:W-:Y:S01]  /*07c0*/  FMUL R20, R19, R20 ;  /* 0x0000001413147220 */ /* 0x001fe20000400000 */
[C---:B------:R-:W-:Y:S01]  /*07d0*/  FSEL R19, R13.reuse, 1, P4 ;  /* 0x3f8000000d137808 */ /* 0x040fe20002000000 */
[----:B------:R-:W0:Y:S01]  /*07e0*/  MUFU.RCP R17, R17 ;  /* 0x0000001100117308 */ /* 0x000e220000001000 */
[----:B------:R-:W-:Y:S01]  /*07f0*/  FSEL R13, R13, 1, P1 ;  /* 0x3f8000000d0d7808 */ /* 0x000fe20000800000 */
[----:B---3--:R-:W-:Y:S01]  /*0800*/  FMUL R15, R14, R15 ;  /* 0x0000000f0e0f7220 */ /* 0x008fe20000400000 */
[----:B------:R-:W-:-:S03]  /*0810*/  FMUL R11, R11, R20 ;  /* 0x000000140b0b7220 */ /* 0x000fc60000400000 */
[----:B-----5:R-:W-:Y:S01]  /*0820*/  FMUL R4, R4, R15 ;  /* 0x0000000f04047220 */ /* 0x020fe20000400000 */
[----:B----4-:R-:W-:Y:S01]  /*0830*/  FMUL R16, R16, R19 ;  /* 0x0000001310107220 */ /* 0x010fe20000400000 */
[----:B------:R-:W1:Y:S01]  /*0840*/  MUFU.RCP R12, R21 ;  /* 0x00000015000c7308 */ /* 0x000e620000001000 */
[----:B------:R-:W-:Y:S02]  /*0850*/  STG.E.128 desc[UR4][R2.64], R8 ;  /* 0x0000000802007986 */ /* 0x000fe4000c101d04 */
[----:B------:R-:W-:Y:S01]  /*0860*/  FMUL R5, R5, R16 ;  /* 0x0000001005057220 */ /* 0x000fe20000400000 */
[----:B0-----:R-:W-:-:S04]  /*0870*/  FMUL R17, R17, R18 ;  /* 0x0000001211117220 */ /* 0x001fc80000400000 */
[----:B------:R-:W-:Y:S01]  /*0880*/  FMUL R6, R6, R17 ;  /* 0x0000001106067220 */ /* 0x000fe20000400000 */
[----:B-1----:R-:W-:-:S04]  /*0890*/  FMUL R12, R12, R13 ;  /* 0x0000000d0c0c7220 */ /* 0x002fc80000400000 */
[----:B------:R-:W-:-:S05]  /*08a0*/  FMUL R7, R7, R12 ;  /* 0x0000000c07077220 */ /* 0x000fca0000400000 */
[----:B------:R-:W-:Y:S01]  /*08b0*/  STG.E.128 desc[UR4][R2.64+0x800], R4 ;  /* 0x0008000402007986 */ /* 0x000fe2000c101d04 */
[----:B------:R-:W-:Y:S05]  /*08c0*/  EXIT ;  /* 0x000000000000794d */ /* 0x000fea0003800000 */
.L_x_0:
[----:B------:R-:W-:-:S00]  /*08d0*/  BRA `(.L_x_0) ;  /* 0xfffffffc00fc7947 */ /* 0x000fc0000383ffff */
[----:B------:R-:W-:-:S00]  /*08e0*/  NOP ;  /* 0x0000000000007918 */ /* 0x000fc00000000000 */
        /* <DEDUP_REMOVED lines=9> */
.L_x_1:


//--------------------- .nv.constant0.triton_poi_fused_mul_sigmoid_18 --------------------------
	.section	.nv.constant0.triton_poi_fused_mul_sigmoid_18,"a",@progbits
	.sectionflags	@""
	.align	4
.nv.constant0.triton_poi_fused_mul_sigmoid_18:
	.zero		548
